//
// Generated by NVIDIA NVVM Compiler
//
// Compiler Build ID: CL-36424714
// Cuda compilation tools, release 13.0, V13.0.88
// Based on NVVM 20.0.0
//

.version 9.0
.target sm_100
.address_size 64

	// .globl	_Z10vector_addv

.visible .entry _Z10vector_addv()
{


	ret;

}


// ===== COMPILED SASS (sm_100) =====

	.target	sm_100

	.elftype	@"ET_EXEC"


//--------------------- .note.nv.tkinfo           --------------------------
	.section	.note.nv.tkinfo,"",@"SHT_NOTE"
	.sectionflags	@"SHF_NOTE_NV_TKINFO"
	.tkinfo
        /*0018*/ 	.word	0x00000002
        /*0030*/ 	.string	""
        /*0030*/ 	.string	"ptxas"
        /*0030*/ 	.string	"Cuda compilation tools, release 13.0, V13.0.88"
        /*0030*/ 	.string	"Build cuda_13.0.r13.0/compiler.36424714_0"
        /*0030*/ 	.string	"-arch sm_100 -m 64 "



//--------------------- .note.nv.cuinfo           --------------------------
	.section	.note.nv.cuinfo,"",@"SHT_NOTE"
	.sectionflags	@"SHF_NOTE_NV_CUINFO"
        /*0018*/ 	.short	0x0002
        /*001a*/ 	.short	0x0064
        /*001c*/ 	.short	0x0082
	.zero		2


//--------------------- .nv.info                  --------------------------
	.section	.nv.info,"",@"SHT_CUDA_INFO"
	.align	4


	//----- nvinfo : EIATTR_REGCOUNT
	.align		4
        /*0000*/ 	.byte	0x04, 0x2f
        /*0002*/ 	.short	(.L_1 - .L_0)
	.align		4
.L_0:
        /*0004*/ 	.word	index@(_Z10vector_addv)
        /*0008*/ 	.word	0x00000004


	//----- nvinfo : EIATTR_FRAME_SIZE
	.align		4
.L_1:
        /*000c*/ 	.byte	0x04, 0x11
        /*000e*/ 	.short	(.L_3 - .L_2)
	.align		4
.L_2:
        /*0010*/ 	.word	index@(_Z10vector_addv)
        /*0014*/ 	.word	0x00000000


	//----- nvinfo : EIATTR_MIN_STACK_SIZE
	.align		4
.L_3:
        /*0018*/ 	.byte	0x04, 0x12
        /*001a*/ 	.short	(.L_5 - .L_4)
	.align		4
.L_4:
        /*001c*/ 	.word	index@(_Z10vector_addv)
        /*0020*/ 	.word	0x00000000
.L_5:


//--------------------- .nv.compat                --------------------------
	.section	.nv.compat,"",@"SHT_CUDA_COMPAT_INFO"
	.align	4
        /*0000*/ 	.byte	0x02, 0x09, 0x00, 0x00, 0x02, 0x02, 0x01, 0x00, 0x02, 0x05, 0x05, 0x00, 0x03, 0x07, 0x01, 0x01
        /*0010*/ 	.byte	0x02, 0x03, 0x00, 0x00, 0x02, 0x06, 0x01, 0x00, 0x04, 0x0b, 0x08, 0x00, 0x09, 0x00, 0x00, 0x00
        /*0020*/ 	.byte	0x00, 0x00, 0x00, 0x00


//--------------------- .nv.info._Z10vector_addv  --------------------------
	.section	.nv.info._Z10vector_addv,"",@"SHT_CUDA_INFO"
	.sectionflags	@""
	.align	4


	//----- nvinfo : EIATTR_CUDA_API_VERSION
	.align		4
        /*0000*/ 	.byte	0x04, 0x37
        /*0002*/ 	.short	(.L_7 - .L_6)
.L_6:
        /*0004*/ 	.word	0x00000082


	//----- nvinfo : EIATTR_SPARSE_MMA_MASK
	.align		4
.L_7:
        /*0008*/ 	.byte	0x03, 0x50
        /*000a*/ 	.short	0x0000


	//----- nvinfo : EIATTR_MAXREG_COUNT
	.align		4
        /*000c*/ 	.byte	0x03, 0x1b
        /*000e*/ 	.short	0x00ff


	//----- nvinfo : EIATTR_MERCURY_ISA_VERSION
	.align		4
        /*0010*/ 	.byte	0x03, 0x5f
        /*0012*/ 	.short	0x0101


	//----- nvinfo : EIATTR_VRC_CTA_INIT_COUNT
	.align		4
        /*0014*/ 	.byte	0x02, 0x4a
	.zero		1
	.zero		1


	//----- nvinfo : EIATTR_EXIT_INSTR_OFFSETS
	.align		4
        /*0018*/ 	.byte	0x04, 0x1c
        /*001a*/ 	.short	(.L_9 - .L_8)


	//   ....[0]....
.L_8:
        /*001c*/ 	.word	0x00000010


	//----- nvinfo : EIATTR_SW_WAR
	.align		4
.L_9:
        /*0020*/ 	.byte	0x04, 0x36
        /*0022*/ 	.short	(.L_11 - .L_10)
.L_10:
        /*0024*/ 	.word	0x00000008
.L_11:


//--------------------- .nv.callgraph             --------------------------
	.section	.nv.callgraph,"",@"SHT_CUDA_CALLGRAPH"
	.align	4
	.sectionentsize	8
	.align		4
        /*0000*/ 	.word	0x00000000
	.align		4
        /*0004*/ 	.word	0xffffffff
	.align		4
        /*0008*/ 	.word	0x00000000
	.align		4
        /*000c*/ 	.word	0xfffffffe
	.align		4
        /*0010*/ 	.word	0x00000000
	.align		4
        /*0014*/ 	.word	0xfffffffd
	.align		4
        /*0018*/ 	.word	0x00000000
	.align		4
        /*001c*/ 	.word	0xfffffffc


//--------------------- .text._Z10vector_addv     --------------------------
	.section	.text._Z10vector_addv,"ax",@progbits
	.align	128
        .global         _Z10vector_addv
        .type           _Z10vector_addv,@function
        .size           _Z10vector_addv,(.L_x_1 - _Z10vector_addv)
        .other          _Z10vector_addv,@"STO_CUDA_ENTRY STV_DEFAULT"
_Z10vector_addv:
.text._Z10vector_addv:
[----:B------:R-:W-:Y:S01]  /*0000*/  LDC R1, c[0x0][0x37c] ;  /* 0x0000df00ff017b82 */ /* 0x000fe20000000800 */
[----:B------:R-:W-:Y:S05]  /*0010*/  EXIT ;  /* 0x000000000000794d */ /* 0x000fea0003800000 */
.L_x_0:
[----:B------:R-:W-:-:S00]  /*0020*/  BRA `(.L_x_0) ;  /* 0xfffffffc00fc7947 */ /* 0x000fc0000383ffff */
[----:B------:R-:W-:-:S00]  /*0030*/  NOP ;  /* 0x0000000000007918 */ /* 0x000fc00000000000 */
        /* <DEDUP_REMOVED lines=12> */
.L_x_1:


//--------------------- .nv.shared.reserved.0     --------------------------
	.section	.nv.shared.reserved.0,"aw",@nobits
	.weak		__nv_reservedSMEM_offset_0_alias
	.size		__nv_reservedSMEM_offset_0_alias, 0, 64
	.other		__nv_reservedSMEM_offset_0_alias,@"STO_CUDA_RESERVED_SHARED STV_DEFAULT"
__nv_reservedSMEM_offset_0_alias:
	.zero		0
	.zero		64


//--------------------- .nv.constant0._Z10vector_addv --------------------------
	.section	.nv.constant0._Z10vector_addv,"a",@progbits
	.sectionflags	@""
	.align	4
.nv.constant0._Z10vector_addv:
	.zero		896


//--------------------- SYMBOLS --------------------------

	.type		.nv.reservedSmem.offset0,@object
	.size		.nv.reservedSmem.offset0,0x4
